//
// Generated by NVIDIA NVVM Compiler
//
// Compiler Build ID: CL-36424714
// Cuda compilation tools, release 13.0, V13.0.88
// Based on NVVM 20.0.0
//

.version 9.0
.target sm_100
.address_size 64

	// .globl	_Z6matmul6MatrixS_S_
.extern .func  (.param .b32 func_retval0) vprintf
(
	.param .b64 vprintf_param_0,
	.param .b64 vprintf_param_1
)
;
.global .align 1 .b8 $str[20] = {40, 114, 111, 119, 44, 32, 99, 111, 108, 41, 58, 32, 37, 100, 44, 32, 37, 100, 10};

.visible .entry _Z6matmul6MatrixS_S_(
	.param .align 8 .b8 _Z6matmul6MatrixS_S__param_0[16],
	.param .align 8 .b8 _Z6matmul6MatrixS_S__param_1[16],
	.param .align 8 .b8 _Z6matmul6MatrixS_S__param_2[16]
)
{
	.local .align 8 .b8 	__local_depot0[8];
	.reg .b64 	%SP;
	.reg .b64 	%SPL;
	.reg .pred 	%p<13>;
	.reg .b32 	%r<47>;
	.reg .b32 	%f<68>;
	.reg .b64 	%rd<57>;

	mov.u64 	%SPL, __local_depot0;
	cvta.local.u64 	%SP, %SPL;
	ld.param.v2.u32 	{%r21, %r22}, [_Z6matmul6MatrixS_S__param_0];
	ld.param.u32 	%r3, [_Z6matmul6MatrixS_S__param_2];
	ld.param.u64 	%rd3, [_Z6matmul6MatrixS_S__param_2+8];
	ld.param.u32 	%r2, [_Z6matmul6MatrixS_S__param_1];
	ld.param.u64 	%rd7, [_Z6matmul6MatrixS_S__param_1+8];
	ld.param.u64 	%rd8, [_Z6matmul6MatrixS_S__param_0+8];
	add.u64 	%rd9, %SP, 0;
	add.u64 	%rd10, %SPL, 0;
	cvta.to.global.u64 	%rd1, %rd8;
	cvta.to.global.u64 	%rd2, %rd7;
	mov.u32 	%r24, %ntid.x;
	mov.u32 	%r25, %ctaid.x;
	mov.u32 	%r26, %tid.x;
	mad.lo.s32 	%r4, %r24, %r25, %r26;
	mov.u32 	%r27, %ntid.y;
	mov.u32 	%r28, %ctaid.y;
	mov.u32 	%r29, %tid.y;
	mad.lo.s32 	%r30, %r27, %r28, %r29;
	st.local.v2.u32 	[%rd10], {%r30, %r4};
	mov.u64 	%rd11, $str;
	cvta.global.u64 	%rd12, %rd11;
	{ // callseq 0, 0
	.param .b64 param0;
	st.param.b64 	[param0], %rd12;
	.param .b64 param1;
	st.param.b64 	[param1], %rd9;
	.param .b32 retval0;
	call.uni (retval0), 
	vprintf, 
	(
	param0, 
	param1
	);
	ld.param.b32 	%r31, [retval0];
	} // callseq 0
	setp.ge.s32 	%p1, %r4, %r2;
	setp.ge.s32 	%p2, %r30, %r22;
	or.pred  	%p3, %p1, %p2;
	@%p3 bra 	$L__BB0_14;
	setp.lt.s32 	%p4, %r21, 1;
	mov.f32 	%f67, 0f00000000;
	@%p4 bra 	$L__BB0_13;
	mul.lo.s32 	%r6, %r21, %r30;
	and.b32  	%r7, %r21, 7;
	setp.lt.u32 	%p5, %r21, 8;
	mov.f32 	%f67, 0f00000000;
	mov.b32 	%r45, 0;
	@%p5 bra 	$L__BB0_5;
	and.b32  	%r45, %r21, 2147483640;
	neg.s32 	%r43, %r45;
	shl.b32 	%r10, %r2, 3;
	mul.wide.u32 	%rd13, %r6, 4;
	add.s64 	%rd14, %rd13, %rd1;
	add.s64 	%rd56, %rd14, 16;
	mov.f32 	%f67, 0f00000000;
	mul.wide.s32 	%rd17, %r2, 4;
	mov.u32 	%r42, %r4;
$L__BB0_4:
	.pragma "nounroll";
	ld.global.f32 	%f17, [%rd56+-16];
	mul.wide.s32 	%rd15, %r42, 4;
	add.s64 	%rd16, %rd2, %rd15;
	ld.global.f32 	%f18, [%rd16];
	fma.rn.f32 	%f19, %f17, %f18, %f67;
	ld.global.f32 	%f20, [%rd56+-12];
	add.s64 	%rd18, %rd16, %rd17;
	ld.global.f32 	%f21, [%rd18];
	fma.rn.f32 	%f22, %f20, %f21, %f19;
	ld.global.f32 	%f23, [%rd56+-8];
	add.s64 	%rd19, %rd18, %rd17;
	ld.global.f32 	%f24, [%rd19];
	fma.rn.f32 	%f25, %f23, %f24, %f22;
	ld.global.f32 	%f26, [%rd56+-4];
	add.s64 	%rd20, %rd19, %rd17;
	ld.global.f32 	%f27, [%rd20];
	fma.rn.f32 	%f28, %f26, %f27, %f25;
	ld.global.f32 	%f29, [%rd56];
	add.s64 	%rd21, %rd20, %rd17;
	ld.global.f32 	%f30, [%rd21];
	fma.rn.f32 	%f31, %f29, %f30, %f28;
	ld.global.f32 	%f32, [%rd56+4];
	add.s64 	%rd22, %rd21, %rd17;
	ld.global.f32 	%f33, [%rd22];
	fma.rn.f32 	%f34, %f32, %f33, %f31;
	ld.global.f32 	%f35, [%rd56+8];
	add.s64 	%rd23, %rd22, %rd17;
	ld.global.f32 	%f36, [%rd23];
	fma.rn.f32 	%f37, %f35, %f36, %f34;
	ld.global.f32 	%f38, [%rd56+12];
	add.s64 	%rd24, %rd23, %rd17;
	ld.global.f32 	%f39, [%rd24];
	fma.rn.f32 	%f67, %f38, %f39, %f37;
	add.s32 	%r43, %r43, 8;
	add.s32 	%r42, %r42, %r10;
	add.s64 	%rd56, %rd56, 32;
	setp.ne.s32 	%p6, %r43, 0;
	@%p6 bra 	$L__BB0_4;
$L__BB0_5:
	setp.eq.s32 	%p7, %r7, 0;
	@%p7 bra 	$L__BB0_13;
	and.b32  	%r16, %r21, 3;
	setp.lt.u32 	%p8, %r7, 4;
	@%p8 bra 	$L__BB0_8;
	add.s32 	%r34, %r45, %r6;
	mul.wide.u32 	%rd25, %r34, 4;
	add.s64 	%rd26, %rd1, %rd25;
	ld.global.f32 	%f41, [%rd26];
	mad.lo.s32 	%r35, %r45, %r2, %r4;
	mul.wide.s32 	%rd27, %r35, 4;
	add.s64 	%rd28, %rd2, %rd27;
	ld.global.f32 	%f42, [%rd28];
	fma.rn.f32 	%f43, %f41, %f42, %f67;
	cvt.u64.u32 	%rd29, %r6;
	cvt.u64.u32 	%rd30, %r45;
	add.s64 	%rd31, %rd30, %rd29;
	shl.b64 	%rd32, %rd31, 2;
	add.s64 	%rd33, %rd1, %rd32;
	ld.global.f32 	%f44, [%rd33+4];
	mul.wide.s32 	%rd34, %r2, 4;
	add.s64 	%rd35, %rd28, %rd34;
	ld.global.f32 	%f45, [%rd35];
	fma.rn.f32 	%f46, %f44, %f45, %f43;
	ld.global.f32 	%f47, [%rd33+8];
	add.s64 	%rd36, %rd35, %rd34;
	ld.global.f32 	%f48, [%rd36];
	fma.rn.f32 	%f49, %f47, %f48, %f46;
	ld.global.f32 	%f50, [%rd33+12];
	add.s64 	%rd37, %rd36, %rd34;
	ld.global.f32 	%f51, [%rd37];
	fma.rn.f32 	%f67, %f50, %f51, %f49;
	add.s32 	%r45, %r45, 4;
$L__BB0_8:
	setp.eq.s32 	%p9, %r16, 0;
	@%p9 bra 	$L__BB0_13;
	setp.eq.s32 	%p10, %r16, 1;
	@%p10 bra 	$L__BB0_11;
	add.s32 	%r36, %r45, %r6;
	mul.wide.u32 	%rd38, %r36, 4;
	add.s64 	%rd39, %rd1, %rd38;
	ld.global.f32 	%f53, [%rd39];
	mad.lo.s32 	%r37, %r45, %r2, %r4;
	mul.wide.s32 	%rd40, %r37, 4;
	add.s64 	%rd41, %rd2, %rd40;
	ld.global.f32 	%f54, [%rd41];
	fma.rn.f32 	%f55, %f53, %f54, %f67;
	cvt.u64.u32 	%rd42, %r6;
	cvt.u64.u32 	%rd43, %r45;
	add.s64 	%rd44, %rd43, %rd42;
	shl.b64 	%rd45, %rd44, 2;
	add.s64 	%rd46, %rd1, %rd45;
	ld.global.f32 	%f56, [%rd46+4];
	mul.wide.s32 	%rd47, %r2, 4;
	add.s64 	%rd48, %rd41, %rd47;
	ld.global.f32 	%f57, [%rd48];
	fma.rn.f32 	%f67, %f56, %f57, %f55;
	add.s32 	%r45, %r45, 2;
$L__BB0_11:
	and.b32  	%r38, %r21, 1;
	setp.eq.b32 	%p11, %r38, 1;
	not.pred 	%p12, %p11;
	@%p12 bra 	$L__BB0_13;
	add.s32 	%r39, %r45, %r6;
	mul.wide.u32 	%rd49, %r39, 4;
	add.s64 	%rd50, %rd1, %rd49;
	ld.global.f32 	%f58, [%rd50];
	mad.lo.s32 	%r40, %r45, %r2, %r4;
	mul.wide.s32 	%rd51, %r40, 4;
	add.s64 	%rd52, %rd2, %rd51;
	ld.global.f32 	%f59, [%rd52];
	fma.rn.f32 	%f67, %f58, %f59, %f67;
$L__BB0_13:
	mad.lo.s32 	%r41, %r3, %r30, %r4;
	cvta.to.global.u64 	%rd53, %rd3;
	mul.wide.s32 	%rd54, %r41, 4;
	add.s64 	%rd55, %rd53, %rd54;
	st.global.f32 	[%rd55], %f67;
$L__BB0_14:
	ret;

}


// ===== COMPILED SASS (sm_100) =====

	.target	sm_100

	.elftype	@"ET_EXEC"


//--------------------- .note.nv.tkinfo           --------------------------
	.section	.note.nv.tkinfo,"",@"SHT_NOTE"
	.sectionflags	@"SHF_NOTE_NV_TKINFO"
	.tkinfo
        /*0018*/ 	.word	0x00000002
        /*0030*/ 	.string	""
        /*0030*/ 	.string	"ptxas"
        /*0030*/ 	.string	"Cuda compilation tools, release 13.0, V13.0.88"
        /*0030*/ 	.string	"Build cuda_13.0.r13.0/compiler.36424714_0"
        /*0030*/ 	.string	"-arch sm_100 -m 64 "



//--------------------- .note.nv.cuinfo           --------------------------
	.section	.note.nv.cuinfo,"",@"SHT_NOTE"
	.sectionflags	@"SHF_NOTE_NV_CUINFO"
        /*0018*/ 	.short	0x0002
        /*001a*/ 	.short	0x0064
        /*001c*/ 	.short	0x0082
	.zero		2


//--------------------- .nv.info                  --------------------------
	.section	.nv.info,"",@"SHT_CUDA_INFO"
	.align	4


	//----- nvinfo : EIATTR_REGCOUNT
	.align		4
        /*0000*/ 	.byte	0x04, 0x2f
        /*0002*/ 	.short	(.L_2 - .L_1)
	.align		4
.L_1:
        /*0004*/ 	.word	index@(_Z6matmul6MatrixS_S_)
        /*0008*/ 	.word	0x00000020


	//----- nvinfo : EIATTR_FRAME_SIZE
	.align		4
.L_2:
        /*000c*/ 	.byte	0x04, 0x11
        /*000e*/ 	.short	(.L_4 - .L_3)
	.align		4
.L_3:
        /*0010*/ 	.word	index@(_Z6matmul6MatrixS_S_)
        /*0014*/ 	.word	0x00000008


	//----- nvinfo : EIATTR_MIN_STACK_SIZE
	.align		4
.L_4:
        /*0018*/ 	.byte	0x04, 0x12
        /*001a*/ 	.short	(.L_6 - .L_5)
	.align		4
.L_5:
        /*001c*/ 	.word	index@(_Z6matmul6MatrixS_S_)
        /*0020*/ 	.word	0x00000008
.L_6:


//--------------------- .nv.compat                --------------------------
	.section	.nv.compat,"",@"SHT_CUDA_COMPAT_INFO"
	.align	4
        /*0000*/ 	.byte	0x02, 0x09, 0x00, 0x00, 0x02, 0x02, 0x01, 0x00, 0x02, 0x05, 0x05, 0x00, 0x03, 0x07, 0x01, 0x01
        /*0010*/ 	.byte	0x02, 0x03, 0x00, 0x00, 0x02, 0x06, 0x01, 0x00, 0x04, 0x0b, 0x08, 0x00, 0x09, 0x00, 0x00, 0x00
        /*0020*/ 	.byte	0x00, 0x00, 0x00, 0x00


//--------------------- .nv.info._Z6matmul6MatrixS_S_ --------------------------
	.section	.nv.info._Z6matmul6MatrixS_S_,"",@"SHT_CUDA_INFO"
	.sectionflags	@""
	.align	4


	//----- nvinfo : EIATTR_CUDA_API_VERSION
	.align		4
        /*0000*/ 	.byte	0x04, 0x37
        /*0002*/ 	.short	(.L_8 - .L_7)
.L_7:
        /*0004*/ 	.word	0x00000082


	//----- nvinfo : EIATTR_KPARAM_INFO
	.align		4
.L_8:
        /*0008*/ 	.byte	0x04, 0x17
        /*000a*/ 	.short	(.L_10 - .L_9)
.L_9:
        /*000c*/ 	.word	0x00000000
        /*0010*/ 	.short	0x0002
        /*0012*/ 	.short	0x0020
        /*0014*/ 	.byte	0x00, 0xf0, 0x41, 0x00


	//----- nvinfo : EIATTR_KPARAM_INFO
	.align		4
.L_10:
        /*0018*/ 	.byte	0x04, 0x17
        /*001a*/ 	.short	(.L_12 - .L_11)
.L_11:
        /*001c*/ 	.word	0x00000000
        /*0020*/ 	.short	0x0001
        /*0022*/ 	.short	0x0010
        /*0024*/ 	.byte	0x00, 0xf0, 0x41, 0x00


	//----- nvinfo : EIATTR_KPARAM_INFO
	.align		4
.L_12:
        /*0028*/ 	.byte	0x04, 0x17
        /*002a*/ 	.short	(.L_14 - .L_13)
.L_13:
        /*002c*/ 	.word	0x00000000
        /*0030*/ 	.short	0x0000
        /*0032*/ 	.short	0x0000
        /*0034*/ 	.byte	0x00, 0xf0, 0x41, 0x00


	//----- nvinfo : EIATTR_SPARSE_MMA_MASK
	.align		4
.L_14:
        /*0038*/ 	.byte	0x03, 0x50
        /*003a*/ 	.short	0x0000


	//----- nvinfo : EIATTR_MAXREG_COUNT
	.align		4
        /*003c*/ 	.byte	0x03, 0x1b
        /*003e*/ 	.short	0x00ff


	//----- nvinfo : EIATTR_EXTERNS
	.align		4
        /*0040*/ 	.byte	0x04, 0x0f
        /*0042*/ 	.short	(.L_16 - .L_15)


	//   ....[0]....
	.align		4
.L_15:
        /*0044*/ 	.word	index@(vprintf)


	//----- nvinfo : EIATTR_MERCURY_ISA_VERSION
	.align		4
.L_16:
        /*0048*/ 	.byte	0x03, 0x5f
        /*004a*/ 	.short	0x0101


	//----- nvinfo : EIATTR_VRC_CTA_INIT_COUNT
	.align		4
        /*004c*/ 	.byte	0x02, 0x4a
	.zero		1
	.zero		1


	//----- nvinfo : EIATTR_SYSCALL_OFFSETS
	.align		4
        /*0050*/ 	.byte	0x04, 0x46
        /*0052*/ 	.short	(.L_18 - .L_17)


	//   ....[0]....
.L_17:
        /*0054*/ 	.word	0x00000150


	//----- nvinfo : EIATTR_EXIT_INSTR_OFFSETS
	.align		4
.L_18:
        /*0058*/ 	.byte	0x04, 0x1c
        /*005a*/ 	.short	(.L_20 - .L_19)


	//   ....[0]....
.L_19:
        /*005c*/ 	.word	0x000001a0


	//   ....[1]....
        /*0060*/ 	.word	0x00000c90


	//----- nvinfo : EIATTR_CRS_STACK_SIZE
	.align		4
.L_20:
        /*0064*/ 	.byte	0x04, 0x1e
        /*0066*/ 	.short	(.L_22 - .L_21)
.L_21:
        /*0068*/ 	.word	0x00000000


	//----- nvinfo : EIATTR_CBANK_PARAM_SIZE
	.align		4
.L_22:
        /*006c*/ 	.byte	0x03, 0x19
        /*006e*/ 	.short	0x0030


	//----- nvinfo : EIATTR_PARAM_CBANK
	.align		4
        /*0070*/ 	.byte	0x04, 0x0a
        /*0072*/ 	.short	(.L_24 - .L_23)
	.align		4
.L_23:
        /*0074*/ 	.word	index@(.nv.constant0._Z6matmul6MatrixS_S_)
        /*0078*/ 	.short	0x0380
        /*007a*/ 	.short	0x0030


	//----- nvinfo : EIATTR_SW_WAR
	.align		4
.L_24:
        /*007c*/ 	.byte	0x04, 0x36
        /*007e*/ 	.short	(.L_26 - .L_25)
.L_25:
        /*0080*/ 	.word	0x00000008
.L_26:


//--------------------- .nv.callgraph             --------------------------
	.section	.nv.callgraph,"",@"SHT_CUDA_CALLGRAPH"
	.align	4
	.sectionentsize	8
	.align		4
        /*0000*/ 	.word	0x00000000
	.align		4
        /*0004*/ 	.word	0xffffffff
	.align		4
        /*0008*/ 	.word	index@(_Z6matmul6MatrixS_S_)
	.align		4
        /*000c*/ 	.word	index@(vprintf)
	.align		4
        /*0010*/ 	.word	0x00000000
	.align		4
        /*0014*/ 	.word	0xfffffffe
	.align		4
        /*0018*/ 	.word	0x00000000
	.align		4
        /*001c*/ 	.word	0xfffffffd
	.align		4
        /*0020*/ 	.word	0x00000000
	.align		4
        /*0024*/ 	.word	0xfffffffc


//--------------------- .nv.constant4             --------------------------
	.section	.nv.constant4,"a",@progbits
	.align	8
	.align		8
.nv.constant4:
        /*0000*/ 	.dword	vprintf
	.align		8
        /*0008*/ 	.dword	$str


//--------------------- .text._Z6matmul6MatrixS_S_ --------------------------
	.section	.text._Z6matmul6MatrixS_S_,"ax",@progbits
	.align	128
        .global         _Z6matmul6MatrixS_S_
        .type           _Z6matmul6MatrixS_S_,@function
        .size           _Z6matmul6MatrixS_S_,(.L_x_6 - _Z6matmul6MatrixS_S_)
        .other          _Z6matmul6MatrixS_S_,@"STO_CUDA_ENTRY STV_DEFAULT"
_Z6matmul6MatrixS_S_:
.text._Z6matmul6MatrixS_S_:
[----:B------:R-:W0:Y:S01]  /*0000*/  LDC R1, c[0x0][0x37c] ;  /* 0x0000df00ff017b82 */ /* 0x000e220000000800 */
[----:B------:R-:W1:Y:S01]  /*0010*/  S2R R17, SR_CTAID.X ;  /* 0x0000000000117919 */ /* 0x000e620000002500 */
[----:B------:R-:W2:Y:S01]  /*0020*/  LDCU UR5, c[0x0][0x2fc] ;  /* 0x00005f80ff0577ac */ /* 0x000ea20008000800 */
[----:B0-----:R-:W-:Y:S01]  /*0030*/  VIADD R1, R1, 0xfffffff8 ;  /* 0xfffffff801017836 */ /* 0x001fe20000000000 */
[----:B------:R-:W1:Y:S01]  /*0040*/  S2R R0, SR_TID.X ;  /* 0x0000000000007919 */ /* 0x000e620000002100 */
[----:B------:R-:W1:Y:S01]  /*0050*/  LDCU UR4, c[0x0][0x360] ;  /* 0x00006c00ff0477ac */ /* 0x000e620008000800 */
[----:B------:R-:W0:Y:S01]  /*0060*/  S2R R16, SR_CTAID.Y ;  /* 0x0000000000107919 */ /* 0x000e220000002600 */
[----:B------:R-:W0:Y:S01]  /*0070*/  LDCU UR6, c[0x0][0x364] ;  /* 0x00006c80ff0677ac */ /* 0x000e220008000800 */
[----:B------:R-:W0:Y:S01]  /*0080*/  S2R R3, SR_TID.Y ;  /* 0x0000000000037919 */ /* 0x000e220000002200 */
[----:B-1----:R-:W-:Y:S01]  /*0090*/  IMAD R17, R17, UR4, R0 ;  /* 0x0000000411117c24 */ /* 0x002fe2000f8e0200 */
[----:B------:R-:W-:Y:S01]  /*00a0*/  MOV R0, 0x0 ;  /* 0x0000000000007802 */ /* 0x000fe20000000f00 */
[----:B------:R-:W1:Y:S01]  /*00b0*/  LDCU UR4, c[0x0][0x2f8] ;  /* 0x00005f00ff0477ac */ /* 0x000e620008000800 */
[----:B0-----:R-:W-:Y:S01]  /*00c0*/  IMAD R16, R16, UR6, R3 ;  /* 0x0000000610107c24 */ /* 0x001fe2000f8e0203 */
[----:B------:R-:W0:Y:S01]  /*00d0*/  LDCU.64 UR6, c[0x4][0x8] ;  /* 0x01000100ff0677ac */ /* 0x000e220008000a00 */
[----:B------:R3:W4:Y:S03]  /*00e0*/  LDC.64 R2, c[0x4][R0] ;  /* 0x0100000000027b82 */ /* 0x0007260000000a00 */
[----:B------:R3:W-:Y:S01]  /*00f0*/  STL.64 [R1], R16 ;  /* 0x0000001001007387 */ /* 0x0007e20000100a00 */
[----:B-1----:R-:W-:-:S05]  /*0100*/  IADD3 R6, P0, PT, R1, UR4, RZ ;  /* 0x0000000401067c10 */ /* 0x002fca000ff1e0ff */
[----:B--2---:R-:W-:Y:S02]  /*0110*/  IMAD.X R7, RZ, RZ, UR5, P0 ;  /* 0x00000005ff077e24 */ /* 0x004fe400080e06ff */
[----:B0-----:R-:W-:Y:S02]  /*0120*/  IMAD.U32 R4, RZ, RZ, UR6 ;  /* 0x00000006ff047e24 */ /* 0x001fe4000f8e00ff */
[----:B---3--:R-:W-:-:S07]  /*0130*/  IMAD.U32 R5, RZ, RZ, UR7 ;  /* 0x00000007ff057e24 */ /* 0x008fce000f8e00ff */
[----:B------:R-:W-:-:S07]  /*0140*/  LEPC R20, `(.L_x_0) ;  /* 0x000000001014794e */ /* 0x000fce0000000000 */
[----:B----4-:R-:W-:Y:S05]  /*0150*/  CALL.ABS.NOINC R2 ;  /* 0x0000000002007343 */ /* 0x010fea0003c00000 */
.L_x_0:
[----:B------:R-:W0:Y:S01]  /*0160*/  LDC R0, c[0x0][0x390] ;  /* 0x0000e400ff007b82 */ /* 0x000e220000000800 */
[----:B------:R-:W1:Y:S02]  /*0170*/  LDCU UR4, c[0x0][0x384] ;  /* 0x00007080ff0477ac */ /* 0x000e640008000800 */
[----:B-1----:R-:W-:-:S04]  /*0180*/  ISETP.GE.AND P0, PT, R16, UR4, PT ;  /* 0x0000000410007c0c */ /* 0x002fc8000bf06270 */
[----:B0-----:R-:W-:-:S13]  /*0190*/  ISETP.GE.OR P0, PT, R17, R0, P0 ;  /* 0x000000001100720c */ /* 0x001fda0000706670 */
[----:B------:R-:W-:Y:S05]  /*01a0*/  @P0 EXIT ;  /* 0x000000000000094d */ /* 0x000fea0003800000 */
[----:B------:R-:W0:Y:S01]  /*01b0*/  LDC R11, c[0x0][0x380] ;  /* 0x0000e000ff0b7b82 */ /* 0x000e220000000800 */
[----:B------:R-:W-:-:S07]  /*01c0*/  IMAD.MOV.U32 R8, RZ, RZ, RZ ;  /* 0x000000ffff087224 */ /* 0x000fce00078e00ff */
[----:B------:R-:W1:Y:S01]  /*01d0*/  LDC.64 R18, c[0x0][0x358] ;  /* 0x0000d600ff127b82 */ /* 0x000e620000000a00 */
[----:B0-----:R-:W-:-:S13]  /*01e0*/  ISETP.GE.AND P0, PT, R11, 0x1, PT ;  /* 0x000000010b00780c */ /* 0x001fda0003f06270 */
[----:B-1----:R-:W-:Y:S05]  /*01f0*/  @!P0 BRA `(.L_x_1) ;  /* 0x0000000800888947 */ /* 0x002fea0003800000 */
[C---:B------:R-:W-:Y:S01]  /*0200*/  ISETP.GE.U32.AND P1, PT, R11.reuse, 0x8, PT ;  /* 0x000000080b00780c */ /* 0x040fe20003f26070 */
[----:B------:R-:W-:Y:S01]  /*0210*/  IMAD R10, R16, R11, RZ ;  /* 0x0000000b100a7224 */ /* 0x000fe200078e02ff */
[----:B------:R-:W-:Y:S01]  /*0220*/  LOP3.LUT R23, R11, 0x7, RZ, 0xc0, !PT ;  /* 0x000000070b177812 */ /* 0x000fe200078ec0ff */
[----:B------:R-:W-:Y:S02]  /*0230*/  IMAD.MOV.U32 R8, RZ, RZ, RZ ;  /* 0x000000ffff087224 */ /* 0x000fe400078e00ff */
[----:B------:R-:W-:Y:S01]  /*0240*/  IMAD.MOV.U32 R15, RZ, RZ, RZ ;  /* 0x000000ffff0f7224 */ /* 0x000fe200078e00ff */
[----:B------:R-:W-:-:S07]  /*0250*/  ISETP.NE.AND P0, PT, R23, RZ, PT ;  /* 0x000000ff1700720c */ /* 0x000fce0003f05270 */
[----:B------:R-:W-:Y:S06]  /*0260*/  @!P1 BRA `(.L_x_2) ;  /* 0x00000004000c9947 */ /* 0x000fec0003800000 */
[----:B------:R-:W0:Y:S01]  /*0270*/  LDC.64 R2, c[0x0][0x388] ;  /* 0x0000e200ff027b82 */ /* 0x000e220000000a00 */
[----:B------:R-:W-:Y:S01]  /*0280*/  LOP3.LUT R15, R11, 0x7ffffff8, RZ, 0xc0, !PT ;  /* 0x7ffffff80b0f7812 */ /* 0x000fe200078ec0ff */
[----:B------:R-:W-:Y:S01]  /*0290*/  BSSY.RECONVERGENT B0, `(.L_x_2) ;  /* 0x0000040000007945 */ /* 0x000fe20003800200 */
[----:B------:R-:W-:Y:S02]  /*02a0*/  IMAD.MOV.U32 R8, RZ, RZ, RZ ;  /* 0x000000ffff087224 */ /* 0x000fe400078e00ff */
[----:B------:R-:W-:Y:S02]  /*02b0*/  IMAD.MOV.U32 R13, RZ, RZ, R17 ;  /* 0x000000ffff0d7224 */ /* 0x000fe400078e0011 */
[----:B------:R-:W-:Y:S02]  /*02c0*/  IMAD.MOV R12, RZ, RZ, -R15 ;  /* 0x000000ffff0c7224 */ /* 0x000fe400078e0a0f */
[----:B0-----:R-:W-:-:S03]  /*02d0*/  IMAD.WIDE.U32 R2, R10, 0x4, R2 ;  /* 0x000000040a027825 */ /* 0x001fc600078e0002 */
[----:B------:R-:W-:-:S05]  /*02e0*/  IADD3 R5, P1, PT, R2, 0x10, RZ ;  /* 0x0000001002057810 */ /* 0x000fca0007f3e0ff */
[----:B------:R-:W-:-:S08]  /*02f0*/  IMAD.X R4, RZ, RZ, R3, P1 ;  /* 0x000000ffff047224 */ /* 0x000fd000008e0603 */
.L_x_3:
[----:B------:R-:W0:Y:S01]  /*0300*/  LDC.64 R28, c[0x0][0x398] ;  /* 0x0000e600ff1c7b82 */ /* 0x000e220000000a00 */
[C---:B------:R-:W-:Y:S01]  /*0310*/  R2UR UR4, R18.reuse ;  /* 0x00000000120472ca */ /* 0x040fe200000e0000 */
[----:B------:R-:W-:Y:S01]  /*0320*/  IMAD.MOV.U32 R2, RZ, RZ, R5 ;  /* 0x000000ffff027224 */ /* 0x000fe200078e0005 */
[C---:B------:R-:W-:Y:S01]  /*0330*/  R2UR UR5, R19.reuse ;  /* 0x00000000130572ca */ /* 0x040fe200000e0000 */
[----:B------:R-:W-:Y:S01]  /*0340*/  IMAD.MOV.U32 R3, RZ, RZ, R4 ;  /* 0x000000ffff037224 */ /* 0x000fe200078e0004 */
[C---:B------:R-:W-:Y:S02]  /*0350*/  R2UR UR6, R18.reuse ;  /* 0x00000000120672ca */ /* 0x040fe400000e0000 */
[C---:B------:R-:W-:Y:S02]  /*0360*/  R2UR UR7, R19.reuse ;  /* 0x00000000130772ca */ /* 0x040fe400000e0000 */
[----:B------:R-:W-:Y:S02]  /*0370*/  R2UR UR8, R18 ;  /* 0x00000000120872ca */ /* 0x000fe400000e0000 */
[----:B------:R-:W-:-:S02]  /*0380*/  R2UR UR9, R19 ;  /* 0x00000000130972ca */ /* 0x000fc400000e0000 */
[C---:B------:R-:W-:Y:S02]  /*0390*/  R2UR UR10, R18.reuse ;  /* 0x00000000120a72ca */ /* 0x040fe400000e0000 */
[C---:B------:R-:W-:Y:S01]  /*03a0*/  R2UR UR11, R19.reuse ;  /* 0x00000000130b72ca */ /* 0x040fe200000e0000 */
[----:B------:R-:W2:Y:S01]  /*03b0*/  LDG.E R9, desc[UR4][R2.64+-0x10] ;  /* 0xfffff00402097981 */ /* 0x000ea2000c1e1900 */
[----:B------:R-:W-:Y:S02]  /*03c0*/  R2UR UR14, R18 ;  /* 0x00000000120e72ca */ /* 0x000fe400000e0000 */
[----:B------:R-:W-:Y:S01]  /*03d0*/  R2UR UR15, R19 ;  /* 0x00000000130f72ca */ /* 0x000fe200000e0000 */
[----:B------:R-:W3:Y:S01]  /*03e0*/  LDG.E R27, desc[UR6][R2.64+-0x4] ;  /* 0xfffffc06021b7981 */ /* 0x000ee2000c1e1900 */
[----:B0-----:R-:W-:-:S03]  /*03f0*/  IMAD.WIDE R28, R13, 0x4, R28 ;  /* 0x000000040d1c7825 */ /* 0x001fc600078e021c */
[----:B------:R-:W4:Y:S04]  /*0400*/  LDG.E R21, desc[UR8][R2.64+-0xc] ;  /* 0xfffff40802157981 */ /* 0x000f28000c1e1900 */
[----:B------:R-:W2:Y:S01]  /*0410*/  LDG.E R26, desc[UR6][R28.64] ;  /* 0x000000061c1a7981 */ /* 0x000ea2000c1e1900 */
[----:B------:R-:W-:-:S05]  /*0420*/  IMAD.WIDE R6, R0, 0x4, R28 ;  /* 0x0000000400067825 */ /* 0x000fca00078e021c */
[----:B------:R0:W4:Y:S01]  /*0430*/  LDG.E R22, desc[UR10][R6.64] ;  /* 0x0000000a06167981 */ /* 0x000122000c1e1900 */
[----:B------:R-:W-:Y:S01]  /*0440*/  IMAD.WIDE R24, R0, 0x4, R6 ;  /* 0x0000000400187825 */ /* 0x000fe200078e0206 */
[----:B------:R-:W-:Y:S02]  /*0450*/  R2UR UR12, R18 ;  /* 0x00000000120c72ca */ /* 0x000fe400000e0000 */
[----:B------:R-:W-:Y:S01]  /*0460*/  R2UR UR13, R19 ;  /* 0x00000000130d72ca */ /* 0x000fe200000e0000 */
[----:B------:R-:W5:Y:S01]  /*0470*/  LDG.E R29, desc[UR8][R2.64] ;  /* 0x00000008021d7981 */ /* 0x000f62000c1e1900 */
[----:B------:R-:W-:-:S03]  /*0480*/  IMAD.WIDE R4, R0, 0x4, R24 ;  /* 0x0000000400047825 */ /* 0x000fc600078e0218 */
[----:B------:R-:W3:Y:S01]  /*0490*/  LDG.E R14, desc[UR6][R24.64] ;  /* 0x00000006180e7981 */ /* 0x000ee2000c1e1900 */
[----:B0-----:R-:W-:Y:S01]  /*04a0*/  IMAD.WIDE R6, R0, 0x4, R4 ;  /* 0x0000000400067825 */ /* 0x001fe200078e0204 */
[----:B------:R-:W-:Y:S02]  /*04b0*/  R2UR UR16, R18 ;  /* 0x00000000121072ca */ /* 0x000fe400000e0000 */
[----:B------:R0:W5:Y:S01]  /*04c0*/  LDG.E R20, desc[UR8][R4.64] ;  /* 0x0000000804147981 */ /* 0x000162000c1e1900 */
[----:B------:R-:W-:-:S03]  /*04d0*/  R2UR UR17, R19 ;  /* 0x00000000131172ca */ /* 0x000fc600000e0000 */
[----:B------:R-:W3:Y:S01]  /*04e0*/  LDG.E R25, desc[UR4][R2.64+-0x8] ;  /* 0xfffff80402197981 */ /* 0x000ee2000c1e1900 */
[----:B------:R-:W-:Y:S02]  /*04f0*/  R2UR UR18, R18 ;  /* 0x00000000121272ca */ /* 0x000fe400000e0000 */
[----:B------:R-:W-:Y:S01]  /*0500*/  R2UR UR19, R19 ;  /* 0x00000000131372ca */ /* 0x000fe200000e0000 */
[----:B--2---:R-:W-:Y:S01]  /*0510*/  FFMA R28, R9, R26, R8 ;  /* 0x0000001a091c7223 */ /* 0x004fe20000000008 */
[C---:B------:R-:W-:Y:S01]  /*0520*/  IMAD.WIDE R8, R0.reuse, 0x4, R6 ;  /* 0x0000000400087825 */ /* 0x040fe200078e0206 */
[----:B------:R1:W2:Y:S03]  /*0530*/  LDG.E R26, desc[UR10][R6.64] ;  /* 0x0000000a061a7981 */ /* 0x0002a6000c1e1900 */
[----:B----4-:R-:W-:Y:S01]  /*0540*/  FFMA R22, R21, R22, R28 ;  /* 0x0000001615167223 */ /* 0x010fe2000000001c */
[C---:B0-----:R-:W-:Y:S01]  /*0550*/  IMAD.WIDE R4, R0.reuse, 0x4, R8 ;  /* 0x0000000400047825 */ /* 0x041fe200078e0208 */
[----:B------:R-:W4:Y:S04]  /*0560*/  LDG.E R24, desc[UR14][R8.64] ;  /* 0x0000000e08187981 */ /* 0x000f28000c1e1900 */
[----:B------:R-:W4:Y:S01]  /*0570*/  LDG.E R28, desc[UR12][R2.64+0x4] ;  /* 0x0000040c021c7981 */ /* 0x000f22000c1e1900 */
[----:B-1----:R-:W-:-:S03]  /*0580*/  IMAD.WIDE R6, R0, 0x4, R4 ;  /* 0x0000000400067825 */ /* 0x002fc600078e0204 */
[----:B------:R0:W4:Y:S04]  /*0590*/  LDG.E R21, desc[UR16][R4.64] ;  /* 0x0000001004157981 */ /* 0x000128000c1e1900 */
[----:B------:R-:W4:Y:S04]  /*05a0*/  LDG.E R7, desc[UR18][R6.64] ;  /* 0x0000001206077981 */ /* 0x000f28000c1e1900 */
[----:B------:R-:W4:Y:S04]  /*05b0*/  LDG.E R8, desc[UR4][R2.64+0xc] ;  /* 0x00000c0402087981 */ /* 0x000f28000c1e1900 */
[----:B------:R-:W4:Y:S01]  /*05c0*/  LDG.E R4, desc[UR10][R2.64+0x8] ;  /* 0x0000080a02047981 */ /* 0x000f22000c1e1900 */
[----:B---3--:R-:W-:Y:S01]  /*05d0*/  FFMA R14, R25, R14, R22 ;  /* 0x0000000e190e7223 */ /* 0x008fe20000000016 */
[----:B------:R-:W-:-:S03]  /*05e0*/  VIADD R12, R12, 0x8 ;  /* 0x000000080c0c7836 */ /* 0x000fc60000000000 */
[----:B-----5:R-:W-:Y:S02]  /*05f0*/  FFMA R14, R27, R20, R14 ;  /* 0x000000141b0e7223 */ /* 0x020fe4000000000e */
[----:B------:R-:W-:Y:S02]  /*0600*/  ISETP.NE.AND P1, PT, R12, RZ, PT ;  /* 0x000000ff0c00720c */ /* 0x000fe40003f25270 */
[----:B0-----:R-:W-:Y:S01]  /*0610*/  IADD3 R5, P2, PT, R2, 0x20, RZ ;  /* 0x0000002002057810 */ /* 0x001fe20007f5e0ff */
[----:B------:R-:W-:Y:S02]  /*0620*/  IMAD R13, R0, 0x8, R13 ;  /* 0x00000008000d7824 */ /* 0x000fe400078e020d */
[----:B--2---:R-:W-:-:S04]  /*0630*/  FFMA R29, R29, R26, R14 ;  /* 0x0000001a1d1d7223 */ /* 0x004fc8000000000e */
[----:B----4-:R-:W-:-:S04]  /*0640*/  FFMA R29, R28, R24, R29 ;  /* 0x000000181c1d7223 */ /* 0x010fc8000000001d */
[----:B------:R-:W-:Y:S01]  /*0650*/  FFMA R21, R4, R21, R29 ;  /* 0x0000001504157223 */ /* 0x000fe2000000001d */
[----:B------:R-:W-:-:S03]  /*0660*/  IMAD.X R4, RZ, RZ, R3, P2 ;  /* 0x000000ffff047224 */ /* 0x000fc600010e0603 */
[----:B------:R-:W-:Y:S01]  /*0670*/  FFMA R8, R8, R7, R21 ;  /* 0x0000000708087223 */ /* 0x000fe20000000015 */
[----:B------:R-:W-:Y:S06]  /*0680*/  @P1 BRA `(.L_x_3) ;  /* 0xfffffffc001c1947 */ /* 0x000fec000383ffff */
[----:B------:R-:W-:Y:S05]  /*0690*/  BSYNC.RECONVERGENT B0 ;  /* 0x0000000000007941 */ /* 0x000fea0003800200 */
.L_x_2:
[----:B------:R-:W-:Y:S05]  /*06a0*/  @!P0 BRA `(.L_x_1) ;  /* 0x00000004005c8947 */ /* 0x000fea0003800000 */
[----:B------:R-:W-:Y:S02]  /*06b0*/  ISETP.GE.U32.AND P1, PT, R23, 0x4, PT ;  /* 0x000000041700780c */ /* 0x000fe40003f26070 */
[----:B------:R-:W-:-:S04]  /*06c0*/  LOP3.LUT R9, R11, 0x3, RZ, 0xc0, !PT ;  /* 0x000000030b097812 */ /* 0x000fc800078ec0ff */
[----:B------:R-:W-:-:S07]  /*06d0*/  ISETP.NE.AND P0, PT, R9, RZ, PT ;  /* 0x000000ff0900720c */ /* 0x000fce0003f05270 */
[----:B------:R-:W-:Y:S06]  /*06e0*/  @!P1 BRA `(.L_x_4) ;  /* 0x0000000000a49947 */ /* 0x000fec0003800000 */
[----:B------:R-:W0:Y:S01]  /*06f0*/  LDC.64 R20, c[0x0][0x388] ;  /* 0x0000e200ff147b82 */ /* 0x000e220000000a00 */
[----:B------:R-:W1:Y:S01]  /*0700*/  LDCU.64 UR4, c[0x0][0x388] ;  /* 0x00007100ff0477ac */ /* 0x000e620008000a00 */
[----:B------:R-:W-:Y:S01]  /*0710*/  IMAD.IADD R3, R10, 0x1, R15 ;  /* 0x000000010a037824 */ /* 0x000fe200078e020f */
[C---:B------:R-:W-:Y:S01]  /*0720*/  R2UR UR6, R18.reuse ;  /* 0x00000000120672ca */ /* 0x040fe200000e0000 */
[----:B------:R-:W-:Y:S01]  /*0730*/  IMAD R5, R15, R0, R17 ;  /* 0x000000000f057224 */ /* 0x000fe200078e0211 */
[C---:B------:R-:W-:Y:S02]  /*0740*/  R2UR UR7, R19.reuse ;  /* 0x00000000130772ca */ /* 0x040fe400000e0000 */
[C---:B------:R-:W-:Y:S01]  /*0750*/  R2UR UR8, R18.reuse ;  /* 0x00000000120872ca */ /* 0x040fe200000e0000 */
[----:B------:R-:W2:Y:S01]  /*0760*/  LDC.64 R22, c[0x0][0x398] ;  /* 0x0000e600ff167b82 */ /* 0x000ea20000000a00 */
[----:B------:R-:W-:Y:S02]  /*0770*/  R2UR UR9, R19 ;  /* 0x00000000130972ca */ /* 0x000fe400000e0000 */
[----:B------:R-:W-:-:S02]  /*0780*/  R2UR UR12, R18 ;  /* 0x00000000120c72ca */ /* 0x000fc400000e0000 */
[C---:B------:R-:W-:Y:S02]  /*0790*/  R2UR UR13, R19.reuse ;  /* 0x00000000130d72ca */ /* 0x040fe400000e0000 */
[C---:B------:R-:W-:Y:S02]  /*07a0*/  R2UR UR10, R18.reuse ;  /* 0x00000000120a72ca */ /* 0x040fe400000e0000 */
[C---:B------:R-:W-:Y:S02]  /*07b0*/  R2UR UR11, R19.reuse ;  /* 0x00000000130b72ca */ /* 0x040fe400000e0000 */
[C---:B------:R-:W-:Y:S02]  /*07c0*/  R2UR UR16, R18.reuse ;  /* 0x00000000121072ca */ /* 0x040fe400000e0000 */
[----:B------:R-:W-:Y:S02]  /*07d0*/  R2UR UR17, R19 ;  /* 0x00000000131172ca */ /* 0x000fe400000e0000 */
[----:B------:R-:W-:Y:S01]  /*07e0*/  R2UR UR14, R18 ;  /* 0x00000000120e72ca */ /* 0x000fe200000e0000 */
[----:B0-----:R-:W-:Y:S01]  /*07f0*/  IMAD.WIDE.U32 R20, R3, 0x4, R20 ;  /* 0x0000000403147825 */ /* 0x001fe200078e0014 */
[----:B------:R-:W-:-:S02]  /*0800*/  IADD3 R3, P1, PT, R10, R15, RZ ;  /* 0x0000000f0a037210 */ /* 0x000fc40007f3e0ff */
[----:B------:R-:W-:-:S03]  /*0810*/  R2UR UR15, R19 ;  /* 0x00000000130f72ca */ /* 0x000fc600000e0000 */
[----:B------:R-:W-:Y:S01]  /*0820*/  IMAD.X R6, RZ, RZ, RZ, P1 ;  /* 0x000000ffff067224 */ /* 0x000fe200008e06ff */
[----:B-1----:R-:W-:Y:S01]  /*0830*/  LEA R2, P1, R3, UR4, 0x2 ;  /* 0x0000000403027c11 */ /* 0x002fe2000f8210ff */
[----:B--2---:R-:W-:Y:S01]  /*0840*/  IMAD.WIDE R22, R5, 0x4, R22 ;  /* 0x0000000405167825 */ /* 0x004fe200078e0216 */
[----:B------:R-:W-:Y:S01]  /*0850*/  R2UR UR4, R18 ;  /* 0x00000000120472ca */ /* 0x000fe200000e0000 */
[----:B------:R-:W2:Y:S01]  /*0860*/  LDG.E R21, desc[UR6][R20.64] ;  /* 0x0000000614157981 */ /* 0x000ea2000c1e1900 */
[----:B------:R-:W-:Y:S01]  /*0870*/  LEA.HI.X R3, R3, UR5, R6, 0x2, P1 ;  /* 0x0000000503037c11 */ /* 0x000fe200088f1406 */
[C---:B------:R-:W-:Y:S01]  /*0880*/  IMAD.WIDE R4, R0.reuse, 0x4, R22 ;  /* 0x0000000400047825 */ /* 0x040fe200078e0216 */
[----:B------:R-:W-:Y:S01]  /*0890*/  R2UR UR5, R19 ;  /* 0x00000000130572ca */ /* 0x000fe200000e0000 */
[----:B------:R-:W2:Y:S02]  /*08a0*/  LDG.E R22, desc[UR8][R22.64] ;  /* 0x0000000816167981 */ /* 0x000ea4000c1e1900 */
[----:B------:R-:W-:-:S02]  /*08b0*/  IMAD.WIDE R6, R0, 0x4, R4 ;  /* 0x0000000400067825 */ /* 0x000fc400078e0204 */
[----:B------:R-:W3:Y:S04]  /*08c0*/  LDG.E R14, desc[UR10][R2.64+0x4] ;  /* 0x0000040a020e7981 */ /* 0x000ee8000c1e1900 */
[----:B------:R-:W3:Y:S01]  /*08d0*/  LDG.E R4, desc[UR12][R4.64] ;  /* 0x0000000c04047981 */ /* 0x000ee2000c1e1900 */
[----:B------:R-:W-:-:S03]  /*08e0*/  IMAD.WIDE R12, R0, 0x4, R6 ;  /* 0x00000004000c7825 */ /* 0x000fc600078e0206 */
[----:B------:R-:W4:Y:S04]  /*08f0*/  LDG.E R24, desc[UR16][R6.64] ;  /* 0x0000001006187981 */ /* 0x000f28000c1e1900 */
[----:B------:R-:W4:Y:S04]  /*0900*/  LDG.E R25, desc[UR14][R2.64+0x8] ;  /* 0x0000080e02197981 */ /* 0x000f28000c1e1900 */
[----:B------:R-:W5:Y:S04]  /*0910*/  LDG.E R27, desc[UR4][R2.64+0xc] ;  /* 0x00000c04021b7981 */ /* 0x000f68000c1e1900 */
[----:B------:R-:W5:Y:S01]  /*0920*/  LDG.E R12, desc[UR6][R12.64] ;  /* 0x000000060c0c7981 */ /* 0x000f62000c1e1900 */
[----:B------:R-:W-:-:S02]  /*0930*/  VIADD R15, R15, 0x4 ;  /* 0x000000040f0f7836 */ /* 0x000fc40000000000 */
[----:B--2---:R-:W-:-:S04]  /*0940*/  FFMA R21, R21, R22, R8 ;  /* 0x0000001615157223 */ /* 0x004fc80000000008 */
[----:B---3--:R-:W-:-:S04]  /*0950*/  FFMA R14, R14, R4, R21 ;  /* 0x000000040e0e7223 */ /* 0x008fc80000000015 */
[----:B----4-:R-:W-:-:S04]  /*0960*/  FFMA R14, R25, R24, R14 ;  /* 0x00000018190e7223 */ /* 0x010fc8000000000e */
[----:B-----5:R-:W-:-:S07]  /*0970*/  FFMA R8, R27, R12, R14 ;  /* 0x0000000c1b087223 */ /* 0x020fce000000000e */
.L_x_4:
[----:B------:R-:W-:Y:S05]  /*0980*/  @!P0 BRA `(.L_x_1) ;  /* 0x0000000000a48947 */ /* 0x000fea0003800000 */
[----:B------:R-:W-:Y:S02]  /*0990*/  ISETP.NE.AND P1, PT, R9, 0x1, PT ;  /* 0x000000010900780c */ /* 0x000fe40003f25270 */
[----:B------:R-:W-:-:S04]  /*09a0*/  LOP3.LUT R11, R11, 0x1, RZ, 0xc0, !PT ;  /* 0x000000010b0b7812 */ /* 0x000fc800078ec0ff */
[----:B------:R-:W-:-:S07]  /*09b0*/  ISETP.NE.U32.AND P0, PT, R11, 0x1, PT ;  /* 0x000000010b00780c */ /* 0x000fce0003f05070 */
[----:B------:R-:W0:Y:S01]  /*09c0*/  @P1 LDC.64 R4, c[0x0][0x388] ;  /* 0x0000e200ff041b82 */ /* 0x000e220000000a00 */
[C---:B------:R-:W-:Y:S01]  /*09d0*/  @P1 IADD3 R11, P2, PT, R10.reuse, R15, RZ ;  /* 0x0000000f0a0b1210 */ /* 0x040fe20007f5e0ff */
[----:B------:R-:W-:Y:S01]  /*09e0*/  @P1 IMAD.IADD R9, R10, 0x1, R15 ;  /* 0x000000010a091824 */ /* 0x000fe200078e020f */
[C---:B------:R-:W-:Y:S02]  /*09f0*/  @P1 R2UR UR4, R18.reuse ;  /* 0x00000000120412ca */ /* 0x040fe400000e0000 */
[C---:B------:R-:W-:Y:S01]  /*0a00*/  @P1 R2UR UR5, R19.reuse ;  /* 0x00000000130512ca */ /* 0x040fe200000e0000 */
[----:B------:R-:W-:Y:S01]  /*0a10*/  @P1 IMAD.X R14, RZ, RZ, RZ, P2 ;  /* 0x000000ffff0e1224 */ /* 0x000fe200010e06ff */
[C---:B------:R-:W-:Y:S01]  /*0a20*/  @P1 R2UR UR6, R18.reuse ;  /* 0x00000000120612ca */ /* 0x040fe200000e0000 */
[----:B------:R-:W1:Y:S01]  /*0a30*/  @P1 LDC.64 R20, c[0x0][0x398] ;  /* 0x0000e600ff141b82 */ /* 0x000e620000000a00 */
[----:B------:R-:W-:Y:S02]  /*0a40*/  @P1 R2UR UR7, R19 ;  /* 0x00000000130712ca */ /* 0x000fe400000e0000 */
[----:B------:R-:W-:-:S02]  /*0a50*/  @P1 R2UR UR8, R18 ;  /* 0x00000000120812ca */ /* 0x000fc400000e0000 */
[----:B------:R-:W-:-:S03]  /*0a60*/  @P1 R2UR UR9, R19 ;  /* 0x00000000130912ca */ /* 0x000fc600000e0000 */
[----:B------:R-:W2:Y:S08]  /*0a70*/  @P1 LDC.64 R12, c[0x0][0x388] ;  /* 0x0000e200ff0c1b82 */ /* 0x000eb00000000a00 */
[----:B------:R-:W3:Y:S01]  /*0a80*/  @!P0 LDC.64 R6, c[0x0][0x388] ;  /* 0x0000e200ff068b82 */ /* 0x000ee20000000a00 */
[----:B0-----:R-:W-:-:S04]  /*0a90*/  @P1 LEA R4, P2, R11, R4, 0x2 ;  /* 0x000000040b041211 */ /* 0x001fc800078410ff */
[----:B------:R-:W-:Y:S01]  /*0aa0*/  @P1 LEA.HI.X R5, R11, R5, R14, 0x2, P2 ;  /* 0x000000050b051211 */ /* 0x000fe200010f140e */
[C---:B------:R-:W-:Y:S02]  /*0ab0*/  @P1 IMAD R11, R15.reuse, R0, R17 ;  /* 0x000000000f0b1224 */ /* 0x040fe400078e0211 */
[----:B------:R-:W0:Y:S01]  /*0ac0*/  @!P0 LDC.64 R2, c[0x0][0x398] ;  /* 0x0000e600ff028b82 */ /* 0x000e220000000a00 */
[----:B------:R-:W-:Y:S01]  /*0ad0*/  @P1 VIADD R15, R15, 0x2 ;  /* 0x000000020f0f1836 */ /* 0x000fe20000000000 */
[C---:B------:R-:W-:Y:S01]  /*0ae0*/  @!P0 R2UR UR10, R18.reuse ;  /* 0x00000000120a82ca */ /* 0x040fe200000e0000 */
[----:B-1----:R-:W-:Y:S01]  /*0af0*/  @P1 IMAD.WIDE R20, R11, 0x4, R20 ;  /* 0x000000040b141825 */ /* 0x002fe200078e0214 */
[----:B------:R-:W-:Y:S01]  /*0b00*/  @!P0 R2UR UR11, R19 ;  /* 0x00000000130b82ca */ /* 0x000fe200000e0000 */
[----:B------:R-:W4:Y:S01]  /*0b10*/  @P1 LDG.E R4, desc[UR8][R4.64+0x4] ;  /* 0x0000040804041981 */ /* 0x000f22000c1e1900 */
[----:B------:R-:W-:Y:S01]  /*0b20*/  @!P0 R2UR UR12, R18 ;  /* 0x00000000120c82ca */ /* 0x000fe200000e0000 */
[----:B--2---:R-:W-:Y:S01]  /*0b30*/  @P1 IMAD.WIDE.U32 R12, R9, 0x4, R12 ;  /* 0x00000004090c1825 */ /* 0x004fe200078e000c */
[----:B------:R-:W-:Y:S01]  /*0b40*/  @!P0 R2UR UR13, R19 ;  /* 0x00000000130d82ca */ /* 0x000fe200000e0000 */
[----:B------:R-:W2:Y:S02]  /*0b50*/  @P1 LDG.E R14, desc[UR6][R20.64] ;  /* 0x00000006140e1981 */ /* 0x000ea4000c1e1900 */
[----:B------:R-:W-:-:S02]  /*0b60*/  @!P0 IMAD.IADD R23, R10, 0x1, R15 ;  /* 0x000000010a178824 */ /* 0x000fc400078e020f */
[----:B------:R-:W-:Y:S01]  /*0b70*/  @!P0 IMAD R15, R15, R0, R17 ;  /* 0x000000000f0f8224 */ /* 0x000fe200078e0211 */
[----:B------:R-:W2:Y:S01]  /*0b80*/  @P1 LDG.E R9, desc[UR4][R12.64] ;  /* 0x000000040c091981 */ /* 0x000ea2000c1e1900 */
[----:B------:R-:W-:-:S04]  /*0b90*/  @P1 IMAD.WIDE R10, R0, 0x4, R20 ;  /* 0x00000004000a1825 */ /* 0x000fc800078e0214 */
[----:B---3--:R-:W-:Y:S02]  /*0ba0*/  @!P0 IMAD.WIDE.U32 R6, R23, 0x4, R6 ;  /* 0x0000000417068825 */ /* 0x008fe400078e0006 */
[----:B------:R-:W4:Y:S02]  /*0bb0*/  @P1 LDG.E R10, desc[UR4][R10.64] ;  /* 0x000000040a0a1981 */ /* 0x000f24000c1e1900 */
[----:B0-----:R-:W-:Y:S02]  /*0bc0*/  @!P0 IMAD.WIDE R2, R15, 0x4, R2 ;  /* 0x000000040f028825 */ /* 0x001fe400078e0202 */
[----:B------:R-:W3:Y:S04]  /*0bd0*/  @!P0 LDG.E R7, desc[UR10][R6.64] ;  /* 0x0000000a06078981 */ /* 0x000ee8000c1e1900 */
[----:B------:R-:W3:Y:S01]  /*0be0*/  @!P0 LDG.E R2, desc[UR12][R2.64] ;  /* 0x0000000c02028981 */ /* 0x000ee2000c1e1900 */
[----:B--2---:R-:W-:-:S04]  /*0bf0*/  @P1 FFMA R9, R9, R14, R8 ;  /* 0x0000000e09091223 */ /* 0x004fc80000000008 */
[----:B----4-:R-:W-:-:S04]  /*0c00*/  @P1 FFMA R8, R4, R10, R9 ;  /* 0x0000000a04081223 */ /* 0x010fc80000000009 */
[----:B---3--:R-:W-:-:S07]  /*0c10*/  @!P0 FFMA R8, R7, R2, R8 ;  /* 0x0000000207088223 */ /* 0x008fce0000000008 */
.L_x_1:
[----:B------:R-:W0:Y:S01]  /*0c20*/  LDC.64 R2, c[0x0][0x3a8] ;  /* 0x0000ea00ff027b82 */ /* 0x000e220000000a00 */
[----:B------:R-:W1:Y:S01]  /*0c30*/  LDCU UR4, c[0x0][0x3a0] ;  /* 0x00007400ff0477ac */ /* 0x000e620008000800 */
[----:B------:R-:W-:Y:S02]  /*0c40*/  R2UR UR6, R18 ;  /* 0x00000000120672ca */ /* 0x000fe400000e0000 */
[----:B------:R-:W-:Y:S01]  /*0c50*/  R2UR UR7, R19 ;  /* 0x00000000130772ca */ /* 0x000fe200000e0000 */
[----:B-1----:R-:W-:-:S04]  /*0c60*/  IMAD R17, R16, UR4, R17 ;  /* 0x0000000410117c24 */ /* 0x002fc8000f8e0211 */
[----:B0-----:R-:W-:-:S08]  /*0c70*/  IMAD.WIDE R2, R17, 0x4, R2 ;  /* 0x0000000411027825 */ /* 0x001fd000078e0202 */
[----:B------:R-:W-:Y:S01]  /*0c80*/  STG.E desc[UR6][R2.64], R8 ;  /* 0x0000000802007986 */ /* 0x000fe2000c101906 */
[----:B------:R-:W-:Y:S05]  /*0c90*/  EXIT ;  /* 0x000000000000794d */ /* 0x000fea0003800000 */
.L_x_5:
[----:B------:R-:W-:-:S00]  /*0ca0*/  BRA `(.L_x_5) ;  /* 0xfffffffc00fc7947 */ /* 0x000fc0000383ffff */
[----:B------:R-:W-:-:S00]  /*0cb0*/  NOP ;  /* 0x0000000000007918 */ /* 0x000fc00000000000 */
        /* <DEDUP_REMOVED lines=12> */
.L_x_6:


//--------------------- .nv.global.init           --------------------------
	.section	.nv.global.init,"aw",@progbits
.nv.global.init:
	.type		$str,@object
	.size		$str,(.L_0 - $str)
$str:
        /*0000*/ 	.byte	0x28, 0x72, 0x6f, 0x77, 0x2c, 0x20, 0x63, 0x6f, 0x6c, 0x29, 0x3a, 0x20, 0x25, 0x64, 0x2c, 0x20
        /*0010*/ 	.byte	0x25, 0x64, 0x0a, 0x00
.L_0:


//--------------------- .nv.shared.reserved.0     --------------------------
	.section	.nv.shared.reserved.0,"aw",@nobits
	.weak		__nv_reservedSMEM_offset_0_alias
	.size		__nv_reservedSMEM_offset_0_alias, 0, 64
	.other		__nv_reservedSMEM_offset_0_alias,@"STO_CUDA_RESERVED_SHARED STV_DEFAULT"
__nv_reservedSMEM_offset_0_alias:
	.zero		0
	.zero		64


//--------------------- .nv.constant0._Z6matmul6MatrixS_S_ --------------------------
	.section	.nv.constant0._Z6matmul6MatrixS_S_,"a",@progbits
	.sectionflags	@""
	.align	4
.nv.constant0._Z6matmul6MatrixS_S_:
	.zero		944


//--------------------- SYMBOLS --------------------------

	.type		.nv.reservedSmem.offset0,@object
	.size		.nv.reservedSmem.offset0,0x4
	.type		vprintf,@function
